	.headerflags	@"EF_CUDA_TEXMODE_UNIFIED EF_CUDA_64BIT_ADDRESS EF_CUDA_ACCELERATORS EF_CUDA_SM90 EF_CUDA_VIRTUAL_SM(EF_CUDA_SM90)"
	.elftype	@"ET_EXEC"


//--------------------- .nv.info                  --------------------------
	.section	.nv.info,"",@"SHT_CUDA_INFO"
	.align	4


	//----- nvinfo : EIATTR_REGCOUNT
	.align		4
        /*0000*/ 	.byte	0x04, 0x2f
        /*0002*/ 	.short	(.L_3 - .L_2)
	.align		4
.L_2:
        /*0004*/ 	.word	index@(triton_poi_fused__native_batch_norm_legit_no_training_cat_relu_18)
        /*0008*/ 	.word	0x00000020


	//----- nvinfo : EIATTR_MIN_STACK_SIZE
	.align		4
.L_3:
        /*000c*/ 	.byte	0x04, 0x12
        /*000e*/ 	.short	(.L_5 - .L_4)
	.align		4
.L_4:
        /*0010*/ 	.word	index@(triton_poi_fused__native_batch_norm_legit_no_training_cat_relu_18)
        /*0014*/ 	.word	0x00000000


	//----- nvinfo : EIATTR_FRAME_SIZE
	.align		4
.L_5:
        /*0018*/ 	.byte	0x04, 0x11
        /*001a*/ 	.short	(.L_7 - .L_6)
	.align		4
.L_6:
        /*001c*/ 	.word	index@(triton_poi_fused__native_batch_norm_legit_no_training_cat_relu_18)
        /*0020*/ 	.word	0x00000000


	//----- nvinfo : EIATTR_MIN_STACK_SIZE
	.align		4
.L_7:
        /*0024*/ 	.byte	0x04, 0x12
        /*0026*/ 	.short	(.L_9 - .L_8)
	.align		4
.L_8:
        /*0028*/ 	.word	index@(triton_poi_fused__native_batch_norm_legit_no_training_cat_relu_18)
        /*002c*/ 	.word	0x00000000
.L_9:


//--------------------- .nv.info.triton_poi_fused__native_batch_norm_legit_no_training_cat_relu_18 --------------------------
	.section	.nv.info.triton_poi_fused__native_batch_norm_legit_no_training_cat_relu_18,"",@"SHT_CUDA_INFO"
	.sectionflags	@""
	.align	4


	//----- nvinfo : EIATTR_CUDA_API_VERSION
	.align		4
        /*0000*/ 	.byte	0x04, 0x37
        /*0002*/ 	.short	(.L_11 - .L_10)
.L_10:
        /*0004*/ 	.word	0x0000007c


	//----- nvinfo : EIATTR_KPARAM_INFO
	.align		4
.L_11:
        /*0008*/ 	.byte	0x04, 0x17
        /*000a*/ 	.short	(.L_13 - .L_12)
.L_12:
        /*000c*/ 	.word	0x00000000
        /*0010*/ 	.short	0x0008
        /*0012*/ 	.short	0x0040
        /*0014*/ 	.byte	0x00, 0xf0, 0x11, 0x00


	//----- nvinfo : EIATTR_KPARAM_INFO
	.align		4
.L_13:
        /*0018*/ 	.byte	0x04, 0x17
        /*001a*/ 	.short	(.L_15 - .L_14)
.L_14:
        /*001c*/ 	.word	0x00000000
        /*0020*/ 	.short	0x0007
        /*0022*/ 	.short	0x0038
        /*0024*/ 	.byte	0x00, 0xf4, 0x21, 0x00


	//----- nvinfo : EIATTR_KPARAM_INFO
	.align		4
.L_15:
        /*0028*/ 	.byte	0x04, 0x17
        /*002a*/ 	.short	(.L_17 - .L_16)
.L_16:
        /*002c*/ 	.word	0x00000000
        /*0030*/ 	.short	0x0006
        /*0032*/ 	.short	0x0030
        /*0034*/ 	.byte	0x00, 0xf4, 0x21, 0x00


	//----- nvinfo : EIATTR_KPARAM_INFO
	.align		4
.L_17:
        /*0038*/ 	.byte	0x04, 0x17
        /*003a*/ 	.short	(.L_19 - .L_18)
.L_18:
        /*003c*/ 	.word	0x00000000
        /*0040*/ 	.short	0x0005
        /*0042*/ 	.short	0x0028
        /*0044*/ 	.byte	0x00, 0xf4, 0x21, 0x00


	//----- nvinfo : EIATTR_KPARAM_INFO
	.align		4
.L_19:
        /*0048*/ 	.byte	0x04, 0x17
        /*004a*/ 	.short	(.L_21 - .L_20)
.L_20:
        /*004c*/ 	.word	0x00000000
        /*0050*/ 	.short	0x0004
        /*0052*/ 	.short	0x0020
        /*0054*/ 	.byte	0x00, 0xf4, 0x21, 0x00


	//----- nvinfo : EIATTR_KPARAM_INFO
	.align		4
.L_21:
        /*0058*/ 	.byte	0x04, 0x17
        /*005a*/ 	.short	(.L_23 - .L_22)
.L_22:
        /*005c*/ 	.word	0x00000000
        /*0060*/ 	.short	0x0003
        /*0062*/ 	.short	0x0018
        /*0064*/ 	.byte	0x00, 0xf4, 0x21, 0x00


	//----- nvinfo : EIATTR_KPARAM_INFO
	.align		4
.L_23:
        /*0068*/ 	.byte	0x04, 0x17
        /*006a*/ 	.short	(.L_25 - .L_24)
.L_24:
        /*006c*/ 	.word	0x00000000
        /*0070*/ 	.short	0x0002
        /*0072*/ 	.short	0x0010
        /*0074*/ 	.byte	0x00, 0xf4, 0x21, 0x00


	//----- nvinfo : EIATTR_KPARAM_INFO
	.align		4
.L_25:
        /*0078*/ 	.byte	0x04, 0x17
        /*007a*/ 	.short	(.L_27 - .L_26)
.L_26:
        /*007c*/ 	.word	0x00000000
        /*0080*/ 	.short	0x0001
        /*0082*/ 	.short	0x0008
        /*0084*/ 	.byte	0x00, 0xf4, 0x21, 0x00


	//----- nvinfo : EIATTR_KPARAM_INFO
	.align		4
.L_27:
        /*0088*/ 	.byte	0x04, 0x17
        /*008a*/ 	.short	(.L_29 - .L_28)
.L_28:
        /*008c*/ 	.word	0x00000000
        /*0090*/ 	.short	0x0000
        /*0092*/ 	.short	0x0000
        /*0094*/ 	.byte	0x00, 0xf4, 0x21, 0x00


	//----- nvinfo : EIATTR_SPARSE_MMA_MASK
	.align		4
.L_29:
        /*0098*/ 	.byte	0x03, 0x50
        /*009a*/ 	.short	0x0000


	//----- nvinfo : EIATTR_MAXREG_COUNT
	.align		4
        /*009c*/ 	.byte	0x03, 0x1b
        /*009e*/ 	.short	0x00ff


	//----- nvinfo : EIATTR_EXIT_INSTR_OFFSETS
	.align		4
        /*00a0*/ 	.byte	0x04, 0x1c
        /*00a2*/ 	.short	(.L_31 - .L_30)


	//   ....[0]....
.L_30:
        /*00a4*/ 	.word	0x00000990


	//   ....[1]....
        /*00a8*/ 	.word	0x000009b0


	//----- nvinfo : EIATTR_REQNTID
	.align		4
.L_31:
        /*00ac*/ 	.byte	0x04, 0x10
        /*00ae*/ 	.short	(.L_33 - .L_32)
.L_32:
        /*00b0*/ 	.word	0x00000080
        /*00b4*/ 	.word	0x00000001
        /*00b8*/ 	.word	0x00000001


	//----- nvinfo : EIATTR_CBANK_PARAM_SIZE
	.align		4
.L_33:
        /*00bc*/ 	.byte	0x03, 0x19
        /*00be*/ 	.short	0x0044


	//----- nvinfo : EIATTR_PARAM_CBANK
	.align		4
        /*00c0*/ 	.byte	0x04, 0x0a
        /*00c2*/ 	.short	(.L_35 - .L_34)
	.align		4
.L_34:
        /*00c4*/ 	.word	index@(.nv.constant0.triton_poi_fused__native_batch_norm_legit_no_training_cat_relu_18)
        /*00c8*/ 	.short	0x0210
        /*00ca*/ 	.short	0x0044


	//----- nvinfo : EIATTR_SW_WAR
	.align		4
.L_35:
        /*00cc*/ 	.byte	0x04, 0x36
        /*00ce*/ 	.short	(.L_37 - .L_36)
.L_36:
        /*00d0*/ 	.word	0x00000008
.L_37:


//--------------------- .nv.callgraph             --------------------------
	.section	.nv.callgraph,"",@"SHT_CUDA_CALLGRAPH"
	.align	4
	.sectionentsize	8
	.align		4
        /*0000*/ 	.word	0x00000000
	.align		4
        /*0004*/ 	.word	0xffffffff
	.align		4
        /*0008*/ 	.word	0x00000000
	.align		4
        /*000c*/ 	.word	0xfffffffe
	.align		4
        /*0010*/ 	.word	0x00000000
	.align		4
        /*0014*/ 	.word	0xfffffffd
	.align		4
        /*0018*/ 	.word	0x00000000
	.align		4
        /*001c*/ 	.word	0xfffffffc


//--------------------- .nv.constant4             --------------------------
	.section	.nv.constant4,"a",@progbits
	.align	8
	.align		8
.nv.constant4:
        /*0000*/ 	.dword	_$_str
	.align		8
        /*0008*/ 	.dword	_$_str_$_2


//--------------------- .text.triton_poi_fused__native_batch_norm_legit_no_training_cat_relu_18 --------------------------
	.section	.text.triton_poi_fused__native_batch_norm_legit_no_training_cat_relu_18,"ax",@progbits
	.align	128
        .global         triton_poi_fused__native_batch_norm_legit_no_training_cat_relu_18
        .type           triton_poi_fused__native_batch_norm_legit_no_training_cat_relu_18,@function
        .size           triton_poi_fused__native_batch_norm_legit_no_training_cat_relu_18,(.L_x_1 - triton_poi_fused__native_batch_norm_legit_no_training_cat_relu_18)
        .other          triton_poi_fused__native_batch_norm_legit_no_training_cat_relu_18,@"STO_CUDA_ENTRY STV_DEFAULT"
triton_poi_fused__native_batch_norm_legit_no_training_cat_relu_18:
.text.triton_poi_fused__native_batch_norm_legit_no_training_cat_relu_18:
[----:B------:R-:W0:Y:S01]  /*0000*/  LDC R1, c[0x0][0x28] ;  /* 0x00000a00ff017b82 */ /* 0x000e220000000800 */
[----:B------:R-:W1:Y:S07]  /*0010*/  S2R R0, SR_TID.X ;  /* 0x0000000000007919 */ /* 0x000e6e0000002100 */
[----:B------:R-:W2:Y:S01]  /*0020*/  LDC.64 R6, c[0x0][0x228] ;  /* 0x00008a00ff067b82 */ /* 0x000ea20000000a00 */
[----:B------:R-:W-:Y:S01]  /*0030*/  IMAD.MOV.U32 R4, RZ, RZ, RZ ;  /* 0x000000ffff047224 */ /* 0x000fe200078e00ff */
[----:B------:R-:W-:Y:S01]  /*0040*/  ULDC.64 UR4, c[0x0][0x208] ;  /* 0x0000820000047ab9 */ /* 0x000fe20000000a00 */
[----:B------:R-:W3:Y:S01]  /*0050*/  S2R R5, SR_CTAID.X ;  /* 0x0000000000057919 */ /* 0x000ee20000002500 */
[----:B------:R-:W-:Y:S01]  /*0060*/  IMAD.MOV.U32 R8, RZ, RZ, RZ ;  /* 0x000000ffff087224 */ /* 0x000fe200078e00ff */
[----:B------:R-:W-:-:S03]  /*0070*/  ULDC.64 UR6, c[0x0][0x218] ;  /* 0x0000860000067ab9 */ /* 0x000fc60000000a00 */
[----:B------:R-:W4:Y:S08]  /*0080*/  LDC.64 R12, c[0x0][0x220] ;  /* 0x00008800ff0c7b82 */ /* 0x000f300000000a00 */
[----:B------:R-:W5:Y:S01]  /*0090*/  LDC.64 R28, c[0x0][0x210] ;  /* 0x00008400ff1c7b82 */ /* 0x000f620000000a00 */
[----:B------:R-:W-:-:S07]  /*00a0*/  IMAD.MOV.U32 R21, RZ, RZ, RZ ;  /* 0x000000ffff157224 */ /* 0x000fce00078e00ff */
[----:B------:R-:W4:Y:S01]  /*00b0*/  LDC.64 R26, c[0x0][0x238] ;  /* 0x00008e00ff1a7b82 */ /* 0x000f220000000a00 */
[----:B-1----:R-:W-:-:S05]  /*00c0*/  IMAD.SHL.U32 R0, R0, 0x4, RZ ;  /* 0x0000000400007824 */ /* 0x002fca00078e00ff */
[----:B------:R-:W-:-:S05]  /*00d0*/  LOP3.LUT R0, R0, 0x1fc, RZ, 0xc0, !PT ;  /* 0x000001fc00007812 */ /* 0x000fca00078ec0ff */
[----:B---3--:R-:W-:-:S05]  /*00e0*/  IMAD R5, R5, 0x200, R0 ;  /* 0x0000020005057824 */ /* 0x008fca00078e0200 */
[----:B------:R-:W-:Y:S02]  /*00f0*/  SHF.R.S32.HI R0, RZ, 0x1f, R5 ;  /* 0x0000001fff007819 */ /* 0x000fe40000011405 */
[----:B------:R-:W-:Y:S02]  /*0100*/  ISETP.GE.AND P0, PT, R5, 0x9800, PT ;  /* 0x000098000500780c */ /* 0x000fe40003f06270 */
[----:B------:R-:W-:-:S04]  /*0110*/  LEA.HI R0, R0, R5, RZ, 0x6 ;  /* 0x0000000500007211 */ /* 0x000fc800078f30ff */
[----:B------:R-:W-:-:S05]  /*0120*/  SHF.R.S32.HI R11, RZ, 0x6, R0 ;  /* 0x00000006ff0b7819 */ /* 0x000fca0000011400 */
[----:B------:R-:W-:-:S05]  /*0130*/  IMAD.HI R2, R11, 0x6bca1af3, RZ ;  /* 0x6bca1af30b027827 */ /* 0x000fca00078e02ff */
[----:B------:R-:W-:-:S04]  /*0140*/  SHF.R.U32.HI R3, RZ, 0x1f, R2 ;  /* 0x0000001fff037819 */ /* 0x000fc80000011602 */
[----:B------:R-:W-:-:S05]  /*0150*/  LEA.HI.SX32 R2, R2, R3, 0x1a ;  /* 0x0000000302027211 */ /* 0x000fca00078fd2ff */
[----:B------:R-:W-:Y:S01]  /*0160*/  IMAD R11, R2, -0x98, R11 ;  /* 0xffffff68020b7824 */ /* 0x000fe200078e020b */
[----:B------:R-:W-:-:S03]  /*0170*/  CS2R R2, SRZ ;  /* 0x0000000000027805 */ /* 0x000fc6000001ff00 */
[----:B--2---:R-:W-:-:S05]  /*0180*/  IMAD.WIDE R6, R11, 0x4, R6 ;  /* 0x000000040b067825 */ /* 0x004fca00078e0206 */
[----:B------:R-:W2:Y:S04]  /*0190*/  @!P0 LDG.E.EL R4, desc[UR4][R6.64] ;  /* 0x0000000406048981 */ /* 0x000ea8000c2e1900 */
[----:B------:R-:W3:Y:S04]  /*01a0*/  @!P0 LDG.E.EL R3, desc[UR4][R6.64] ;  /* 0x0000000406038981 */ /* 0x000ee8000c2e1900 */
[----:B------:R-:W5:Y:S04]  /*01b0*/  @!P0 LDG.E.EL R8, desc[UR4][R6.64] ;  /* 0x0000000406088981 */ /* 0x000f68000c2e1900 */
[----:B------:R1:W5:Y:S01]  /*01c0*/  @!P0 LDG.E.EL R2, desc[UR4][R6.64] ;  /* 0x0000000406028981 */ /* 0x000362000c2e1900 */
[----:B------:R-:W-:-:S02]  /*01d0*/  LOP3.LUT R0, R0, 0xffffffc0, RZ, 0xc0, !PT ;  /* 0xffffffc000007812 */ /* 0x000fc400078ec0ff */
[C---:B------:R-:W-:Y:S01]  /*01e0*/  SHF.L.U32 R9, R11.reuse, 0x6, RZ ;  /* 0x000000060b097819 */ /* 0x040fe200000006ff */
[----:B----4-:R-:W-:-:S05]  /*01f0*/  IMAD.WIDE R12, R11, 0x4, R12 ;  /* 0x000000040b0c7825 */ /* 0x010fca00078e020c */
[----:B------:R-:W4:Y:S01]  /*0200*/  @!P0 LDG.E.EL R21, desc[UR4][R12.64] ;  /* 0x000000040c158981 */ /* 0x000f22000c2e1900 */
[----:B0-----:R-:W-:Y:S01]  /*0210*/  IMAD.WIDE R26, R11, 0x4, R26 ;  /* 0x000000040b1a7825 */ /* 0x001fe200078e021a */
[----:B------:R-:W-:-:S03]  /*0220*/  HFMA2.MMA R23, -RZ, RZ, 0, 0 ;  /* 0x00000000ff177435 */ /* 0x000fc600000001ff */
[----:B--2---:R-:W-:-:S04]  /*0230*/  FADD R4, R4, 9.9999997473787516356e-06 ;  /* 0x3727c5ac04047421 */ /* 0x004fc80000000000 */
[----:B------:R-:W0:Y:S01]  /*0240*/  MUFU.SQRT R20, R4 ;  /* 0x0000000400147308 */ /* 0x000e220000002000 */
[----:B---3--:R-:W-:-:S07]  /*0250*/  FADD R3, R3, 9.9999997473787516356e-06 ;  /* 0x3727c5ac03037421 */ /* 0x008fce0000000000 */
[----:B------:R2:W3:Y:S01]  /*0260*/  MUFU.SQRT R24, R3 ;  /* 0x0000000300187308 */ /* 0x0004e20000002000 */
[----:B-----5:R-:W-:Y:S01]  /*0270*/  FADD R8, R8, 9.9999997473787516356e-06 ;  /* 0x3727c5ac08087421 */ /* 0x020fe20000000000 */
[C---:B0-----:R-:W-:Y:S01]  /*0280*/  FSETP.GT.AND P6, PT, R20.reuse, 8.50705917302346158658e+37, PT ;  /* 0x7e8000001400780b */ /* 0x041fe20003fc4000 */
[----:B--2---:R-:W-:Y:S01]  /*0290*/  IMAD.HI R3, R5, 0x6bca1af3, RZ ;  /* 0x6bca1af305037827 */ /* 0x004fe200078e02ff */
[----:B------:R-:W-:-:S04]  /*02a0*/  FSETP.GEU.AND P2, PT, R20, 1.175494350822287508e-38, PT ;  /* 0x008000001400780b */ /* 0x000fc80003f4e000 */
[----:B------:R0:W2:Y:S01]  /*02b0*/  MUFU.SQRT R22, R8 ;  /* 0x0000000800167308 */ /* 0x0000a20000002000 */
[----:B------:R-:W-:Y:S02]  /*02c0*/  SHF.R.U32.HI R4, RZ, 0x1f, R3 ;  /* 0x0000001fff047819 */ /* 0x000fe40000011603 */
[C---:B---3--:R-:W-:Y:S02]  /*02d0*/  FSETP.GT.AND P5, PT, R24.reuse, 8.50705917302346158658e+37, PT ;  /* 0x7e8000001800780b */ /* 0x048fe40003fa4000 */
[----:B-1----:R-:W-:Y:S02]  /*02e0*/  LEA.HI.SX32 R6, R3, R4, 0x14 ;  /* 0x0000000403067211 */ /* 0x002fe400078fa2ff */
[----:B------:R-:W-:Y:S01]  /*02f0*/  FSETP.GEU.AND P3, PT, R24, 1.175494350822287508e-38, PT ;  /* 0x008000001800780b */ /* 0x000fe20003f6e000 */
[----:B------:R-:W-:Y:S02]  /*0300*/  @P6 FMUL R20, R20, 0.25 ;  /* 0x3e80000014146820 */ /* 0x000fe40000400000 */
[----:B------:R-:W-:-:S02]  /*0310*/  IMAD R7, R6, -0x2600, R5 ;  /* 0xffffda0006077824 */ /* 0x000fc400078e0205 */
[----:B------:R-:W-:Y:S01]  /*0320*/  FADD R10, R2, 9.9999997473787516356e-06 ;  /* 0x3727c5ac020a7421 */ /* 0x000fe20000000000 */
[----:B------:R-:W-:Y:S01]  /*0330*/  @!P2 FMUL R20, R20, 16777216 ;  /* 0x4b8000001414a820 */ /* 0x000fe20000400000 */
[----:B0-----:R-:W-:Y:S01]  /*0340*/  IMAD R8, R6, 0x300, RZ ;  /* 0x0000030006087824 */ /* 0x001fe200078e02ff */
[----:B--2---:R-:W-:Y:S01]  /*0350*/  FSETP.GT.AND P4, PT, R22, 8.50705917302346158658e+37, PT ;  /* 0x7e8000001600780b */ /* 0x004fe20003f84000 */
[----:B------:R-:W-:Y:S02]  /*0360*/  IMAD R7, R6, 0x2300, R7 ;  /* 0x0000230006077824 */ /* 0x000fe400078e0207 */
[----:B------:R-:W-:Y:S01]  /*0370*/  @P5 FMUL R24, R24, 0.25 ;  /* 0x3e80000018185820 */ /* 0x000fe20000400000 */
[----:B------:R-:W-:Y:S01]  /*0380*/  IMAD.IADD R6, R5, 0x1, -R0 ;  /* 0x0000000105067824 */ /* 0x000fe200078e0a00 */
[----:B------:R-:W-:Y:S01]  /*0390*/  FSETP.GEU.AND P1, PT, R22, 1.175494350822287508e-38, PT ;  /* 0x008000001600780b */ /* 0x000fe20003f2e000 */
[----:B------:R-:W0:Y:S01]  /*03a0*/  MUFU.SQRT R0, R10 ;  /* 0x0000000a00007308 */ /* 0x000e220000002000 */
[----:B------:R-:W-:Y:S01]  /*03b0*/  @!P3 FMUL R24, R24, 16777216 ;  /* 0x4b8000001818b820 */ /* 0x000fe20000400000 */
[----:B------:R-:W-:Y:S01]  /*03c0*/  IMAD.MOV.U32 R4, RZ, RZ, 0x3e800000 ;  /* 0x3e800000ff047424 */ /* 0x000fe200078e00ff */
[----:B------:R-:W1:Y:S05]  /*03d0*/  LDC.64 R2, c[0x0][0x230] ;  /* 0x00008c00ff027b82 */ /* 0x000e6a0000000a00 */
[----:B------:R-:W2:Y:S01]  /*03e0*/  MUFU.RCP R20, R20 ;  /* 0x0000001400147308 */ /* 0x000ea20000001000 */
[----:B------:R-:W-:-:S02]  /*03f0*/  FSEL R15, R4, 1, P5 ;  /* 0x3f800000040f7808 */ /* 0x000fc40002800000 */
[----:B------:R-:W-:Y:S02]  /*0400*/  FSEL R17, R4, 1, P6 ;  /* 0x3f80000004117808 */ /* 0x000fe40003000000 */
[----:B------:R-:W-:-:S03]  /*0410*/  SHF.R.S32.HI R14, RZ, 0x1f, R8 ;  /* 0x0000001fff0e7819 */ /* 0x000fc60000011408 */
[----:B------:R-:W3:Y:S01]  /*0420*/  MUFU.RCP R24, R24 ;  /* 0x0000001800187308 */ /* 0x000ee20000001000 */
[----:B------:R-:W-:Y:S01]  /*0430*/  IADD3 R8, P5, P6, R9, R6, R8 ;  /* 0x0000000609087210 */ /* 0x000fe20007ebe008 */
[----:B------:R-:W-:Y:S01]  /*0440*/  @P4 FMUL R22, R22, 0.25 ;  /* 0x3e80000016164820 */ /* 0x000fe20000400000 */
[----:B------:R-:W-:Y:S01]  /*0450*/  FSEL R19, R4, 1, P4 ;  /* 0x3f80000004137808 */ /* 0x000fe20002000000 */
[----:B------:R-:W-:Y:S01]  /*0460*/  @!P3 FMUL R15, R15, 16777216 ;  /* 0x4b8000000f0fb820 */ /* 0x000fe20000400000 */
[----:B------:R-:W-:Y:S01]  /*0470*/  SHF.R.S32.HI R6, RZ, 0x1f, R6 ;  /* 0x0000001fff067819 */ /* 0x000fe20000011406 */
[----:B------:R-:W-:Y:S01]  /*0480*/  @!P2 FMUL R17, R17, 16777216 ;  /* 0x4b8000001111a820 */ /* 0x000fe20000400000 */
[----:B------:R-:W-:Y:S02]  /*0490*/  SHF.R.S32.HI R9, RZ, 0x1f, R9 ;  /* 0x0000001fff097819 */ /* 0x000fe40000011409 */
[----:B0-----:R-:W-:Y:S02]  /*04a0*/  FSETP.GT.AND P2, PT, R0, 8.50705917302346158658e+37, PT ;  /* 0x7e8000000000780b */ /* 0x001fe40003f44000 */
[----:B------:R-:W-:Y:S01]  /*04b0*/  ISETP.GE.AND P3, PT, R11, 0x8c, PT ;  /* 0x0000008c0b00780c */ /* 0x000fe20003f66270 */
[----:B------:R-:W-:Y:S01]  /*04c0*/  @!P1 FMUL R22, R22, 16777216 ;  /* 0x4b80000016169820 */ /* 0x000fe20000400000 */
[----:B------:R-:W-:Y:S01]  /*04d0*/  @!P1 FMUL R19, R19, 16777216 ;  /* 0x4b80000013139820 */ /* 0x000fe20000400000 */
[----:B------:R-:W-:Y:S01]  /*04e0*/  IADD3.X R9, R9, R6, R14, P5, P6 ;  /* 0x0000000609097210 */ /* 0x000fe20002fec40e */
[----:B--2---:R-:W-:Y:S01]  /*04f0*/  FMUL R20, R20, R17 ;  /* 0x0000001114147220 */ /* 0x004fe20000400000 */
[----:B------:R-:W-:-:S02]  /*0500*/  CS2R R16, SRZ ;  /* 0x0000000000107805 */ /* 0x000fc4000001ff00 */
[----:B------:R-:W-:Y:S01]  /*0510*/  FSETP.GEU.AND P4, PT, R0, 1.175494350822287508e-38, PT ;  /* 0x008000000000780b */ /* 0x000fe20003f8e000 */
[----:B------:R-:W-:Y:S01]  /*0520*/  IMAD.MOV.U32 R6, RZ, RZ, RZ ;  /* 0x000000ffff067224 */ /* 0x000fe200078e00ff */
[----:B------:R-:W-:Y:S01]  /*0530*/  ISETP.LT.AND P1, PT, R5, 0x9800, !P3 ;  /* 0x000098000500780c */ /* 0x000fe20005f21270 */
[----:B---3--:R-:W-:Y:S01]  /*0540*/  FMUL R24, R24, R15 ;  /* 0x0000000f18187220 */ /* 0x008fe20000400000 */
[----:B------:R-:W-:Y:S01]  /*0550*/  CS2R R14, SRZ ;  /* 0x00000000000e7805 */ /* 0x000fe2000001ff00 */
[----:B------:R-:W2:Y:S01]  /*0560*/  @!P0 LDG.E.EL R16, desc[UR4][R12.64] ;  /* 0x000000040c108981 */ /* 0x000ea2000c2e1900 */
[----:B------:R-:W-:Y:S01]  /*0570*/  IMAD.WIDE R28, R7, 0x4, R28 ;  /* 0x00000004071c7825 */ /* 0x000fe200078e021c */
[----:B------:R-:W-:Y:S02]  /*0580*/  FSEL R4, R4, 1, P2 ;  /* 0x3f80000004047808 */ /* 0x000fe40001000000 */
[----:B------:R-:W3:Y:S01]  /*0590*/  @!P0 LDG.E.EL R17, desc[UR4][R12.64] ;  /* 0x000000040c118981 */ /* 0x000ee2000c2e1900 */
[----:B------:R-:W-:-:S03]  /*05a0*/  @P2 FMUL R0, R0, 0.25 ;  /* 0x3e80000000002820 */ /* 0x000fc60000400000 */
[----:B------:R0:W5:Y:S01]  /*05b0*/  @!P0 LDG.E.EL R6, desc[UR4][R12.64] ;  /* 0x000000040c068981 */ /* 0x000162000c2e1900 */
[C---:B------:R-:W-:Y:S01]  /*05c0*/  ISETP.GT.AND P2, PT, R11.reuse, 0x8b, !P0 ;  /* 0x0000008b0b00780c */ /* 0x040fe20004744270 */
[----:B------:R-:W-:Y:S01]  /*05d0*/  @!P4 FMUL R0, R0, 16777216 ;  /* 0x4b8000000000c820 */ /* 0x000fe20000400000 */
[----:B------:R-:W-:Y:S01]  /*05e0*/  @!P4 FMUL R4, R4, 16777216 ;  /* 0x4b8000000404c820 */ /* 0x000fe20000400000 */
[----:B0-----:R-:W-:Y:S01]  /*05f0*/  CS2R R12, SRZ ;  /* 0x00000000000c7805 */ /* 0x001fe2000001ff00 */
[----:B-1----:R-:W-:-:S05]  /*0600*/  IMAD.WIDE R2, R11, 0x4, R2 ;  /* 0x000000040b027825 */ /* 0x002fca00078e0202 */
[----:B------:R0:W2:Y:S01]  /*0610*/  @P1 LDG.E.128 R12, desc[UR4][R28.64] ;  /* 0x000000041c0c1981 */ /* 0x0000a2000c1e1d00 */
[----:B------:R-:W-:Y:S01]  /*0620*/  CS2R R10, SRZ ;  /* 0x00000000000a7805 */ /* 0x000fe2000001ff00 */
[----:B------:R-:W1:Y:S01]  /*0630*/  MUFU.RCP R22, R22 ;  /* 0x0000001600167308 */ /* 0x000e620000001000 */
[----:B------:R-:W-:Y:S01]  /*0640*/  IMAD.MOV.U32 R7, RZ, RZ, RZ ;  /* 0x000000ffff077224 */ /* 0x000fe200078e00ff */
[----:B------:R-:W3:Y:S05]  /*0650*/  @!P0 LDG.E.EL R23, desc[UR4][R2.64] ;  /* 0x0000000402178981 */ /* 0x000eea000c2e1900 */
[----:B------:R-:W3:Y:S01]  /*0660*/  @!P0 LDG.E.EL R7, desc[UR4][R2.64] ;  /* 0x0000000402078981 */ /* 0x000ee2000c2e1900 */
[----:B0-----:R-:W-:-:S04]  /*0670*/  LEA R28, P4, R8, UR6, 0x2 ;  /* 0x00000006081c7c11 */ /* 0x001fc8000f8810ff */
[----:B------:R-:W-:Y:S02]  /*0680*/  LEA.HI.X R29, R8, UR7, R9, 0x2, P4 ;  /* 0x00000007081d7c11 */ /* 0x000fe4000a0f1409 */
[----:B------:R-:W-:Y:S01]  /*0690*/  CS2R R8, SRZ ;  /* 0x0000000000087805 */ /* 0x000fe2000001ff00 */
[----:B------:R0:W4:Y:S05]  /*06a0*/  MUFU.RCP R25, R0 ;  /* 0x0000000000197308 */ /* 0x00012a0000001000 */
[----:B------:R-:W3:Y:S01]  /*06b0*/  @P2 LDG.E.128 R8, desc[UR4][R28.64+-0x8c00] ;  /* 0xff7400041c082981 */ /* 0x000ee2000c1e1d00 */
[----:B-1----:R-:W-:Y:S01]  /*06c0*/  FMUL R22, R22, R19 ;  /* 0x0000001316167220 */ /* 0x002fe20000400000 */
[----:B------:R-:W-:Y:S01]  /*06d0*/  CS2R R18, SRZ ;  /* 0x0000000000127805 */ /* 0x000fe2000001ff00 */
[----:B0-----:R-:W-:-:S05]  /*06e0*/  IMAD.MOV.U32 R0, RZ, RZ, RZ ;  /* 0x000000ffff007224 */ /* 0x001fca00078e00ff */
[----:B------:R-:W5:Y:S01]  /*06f0*/  @!P0 LDG.E.EL R18, desc[UR4][R2.64] ;  /* 0x0000000402128981 */ /* 0x000f62000c2e1900 */
[----:B----4-:R-:W-:Y:S01]  /*0700*/  FMUL R25, R25, R4 ;  /* 0x0000000419197220 */ /* 0x010fe20000400000 */
[----:B------:R-:W-:Y:S02]  /*0710*/  IMAD.MOV.U32 R4, RZ, RZ, RZ ;  /* 0x000000ffff047224 */ /* 0x000fe400078e00ff */
[----:B------:R0:W4:Y:S04]  /*0720*/  @!P0 LDG.E.EL R19, desc[UR4][R2.64] ;  /* 0x0000000402138981 */ /* 0x000128000c2e1900 */
[----:B------:R-:W4:Y:S04]  /*0730*/  @!P0 LDG.E.EL R0, desc[UR4][R26.64] ;  /* 0x000000041a008981 */ /* 0x000f28000c2e1900 */
[----:B------:R-:W4:Y:S01]  /*0740*/  @!P0 LDG.E.EL R4, desc[UR4][R26.64] ;  /* 0x000000041a048981 */ /* 0x000f22000c2e1900 */
[----:B0-----:R-:W-:-:S06]  /*0750*/  CS2R R2, SRZ ;  /* 0x0000000000027805 */ /* 0x001fcc000001ff00 */
[----:B------:R-:W4:Y:S04]  /*0760*/  @!P0 LDG.E.EL R3, desc[UR4][R26.64] ;  /* 0x000000041a038981 */ /* 0x000f28000c2e1900 */
[----:B------:R0:W4:Y:S02]  /*0770*/  @!P0 LDG.E.EL R2, desc[UR4][R26.64] ;  /* 0x000000041a028981 */ /* 0x000124000c2e1900 */
[----:B0-----:R-:W0:Y:S02]  /*0780*/  LDC.64 R26, c[0x0][0x248] ;  /* 0x00009200ff1a7b82 */ /* 0x001e240000000a00 */
[----:B0-----:R-:W-:Y:S01]  /*0790*/  IMAD.WIDE R26, R5, 0x4, R26 ;  /* 0x00000004051a7825 */ /* 0x001fe200078e021a */
[----:B--2---:R-:W-:Y:S02]  /*07a0*/  SEL R12, R12, RZ, P1 ;  /* 0x000000ff0c0c7207 */ /* 0x004fe40000800000 */
[----:B------:R-:W-:-:S02]  /*07b0*/  SEL R13, R13, RZ, P1 ;  /* 0x000000ff0d0d7207 */ /* 0x000fc40000800000 */
[----:B------:R-:W-:Y:S02]  /*07c0*/  SEL R15, R15, RZ, P1 ;  /* 0x000000ff0f0f7207 */ /* 0x000fe40000800000 */
[----:B------:R-:W-:Y:S02]  /*07d0*/  SEL R14, R14, RZ, P1 ;  /* 0x000000ff0e0e7207 */ /* 0x000fe40000800000 */
[----:B---3--:R-:W-:Y:S02]  /*07e0*/  @P3 SEL R12, R8, RZ, P2 ;  /* 0x000000ff080c3207 */ /* 0x008fe40001000000 */
[----:B------:R-:W-:Y:S02]  /*07f0*/  @P3 SEL R13, R9, RZ, P2 ;  /* 0x000000ff090d3207 */ /* 0x000fe40001000000 */
[----:B------:R-:W0:Y:S01]  /*0800*/  LDC.64 R8, c[0x0][0x240] ;  /* 0x00009000ff087b82 */ /* 0x000e220000000a00 */
[----:B------:R-:W-:Y:S02]  /*0810*/  @P3 SEL R15, R11, RZ, P2 ;  /* 0x000000ff0b0f3207 */ /* 0x000fe40001000000 */
[----:B------:R-:W-:Y:S01]  /*0820*/  @P3 SEL R14, R10, RZ, P2 ;  /* 0x000000ff0a0e3207 */ /* 0x000fe20001000000 */
[----:B------:R-:W-:Y:S01]  /*0830*/  FADD R21, R12, -R21 ;  /* 0x800000150c157221 */ /* 0x000fe20000000000 */
[----:B------:R-:W-:Y:S01]  /*0840*/  FADD R11, R13, -R16 ;  /* 0x800000100d0b7221 */ /* 0x000fe20000000000 */
[----:B-----5:R-:W-:-:S02]  /*0850*/  FADD R6, R15, -R6 ;  /* 0x800000060f067221 */ /* 0x020fc40000000000 */
[----:B------:R-:W-:Y:S01]  /*0860*/  FADD R17, R14, -R17 ;  /* 0x800000110e117221 */ /* 0x000fe20000000000 */
[----:B------:R-:W-:Y:S01]  /*0870*/  FMUL R24, R24, R21 ;  /* 0x0000001518187220 */ /* 0x000fe20000400000 */
[----:B------:R-:W-:Y:S01]  /*0880*/  FMUL R25, R25, R6 ;  /* 0x0000000619197220 */ /* 0x000fe20000400000 */
[----:B------:R-:W-:Y:S01]  /*0890*/  FMUL R11, R20, R11 ;  /* 0x0000000b140b7220 */ /* 0x000fe20000400000 */
[----:B------:R-:W-:Y:S02]  /*08a0*/  FMUL R17, R22, R17 ;  /* 0x0000001116117220 */ /* 0x000fe40000400000 */
[----:B----4-:R-:W-:Y:S02]  /*08b0*/  FFMA R4, R25, R23, R4 ;  /* 0x0000001719047223 */ /* 0x010fe40000000004 */
[----:B------:R-:W-:Y:S01]  /*08c0*/  FFMA R0, R17, R19, R0 ;  /* 0x0000001311007223 */ /* 0x000fe20000000000 */
[----:B------:R-:W-:Y:S01]  /*08d0*/  FFMA R3, R24, R18, R3 ;  /* 0x0000001218037223 */ /* 0x000fe20000000003 */
[----:B0-----:R-:W-:-:S04]  /*08e0*/  IMAD.WIDE R8, R5, 0x4, R8 ;  /* 0x0000000405087825 */ /* 0x001fc800078e0208 */
[----:B------:R-:W-:Y:S01]  /*08f0*/  FFMA R2, R11, R7, R2 ;  /* 0x000000070b027223 */ /* 0x000fe20000000002 */
[----:B------:R-:W-:Y:S01]  /*0900*/  FSETP.GEU.AND P1, PT, R4, RZ, PT ;  /* 0x000000ff0400720b */ /* 0x000fe20003f2e000 */
[----:B------:R0:W-:Y:S01]  /*0910*/  @!P0 STG.E.128 desc[UR4][R8.64], R12 ;  /* 0x0000000c08008986 */ /* 0x0001e2000c101d04 */
[----:B------:R-:W-:Y:S02]  /*0920*/  FSETP.GEU.AND P2, PT, R0, RZ, PT ;  /* 0x000000ff0000720b */ /* 0x000fe40003f4e000 */
[----:B------:R-:W-:Y:S02]  /*0930*/  FSETP.GEU.AND P3, PT, R2, RZ, PT ;  /* 0x000000ff0200720b */ /* 0x000fe40003f6e000 */
[----:B------:R-:W-:Y:S02]  /*0940*/  FSETP.GEU.AND P4, PT, R3, RZ, PT ;  /* 0x000000ff0300720b */ /* 0x000fe40003f8e000 */
[----:B------:R-:W-:Y:S02]  /*0950*/  SEL R7, R4, RZ, P1 ;  /* 0x000000ff04077207 */ /* 0x000fe40000800000 */
[----:B------:R-:W-:-:S02]  /*0960*/  SEL R6, R0, RZ, P2 ;  /* 0x000000ff00067207 */ /* 0x000fc40001000000 */
[----:B------:R-:W-:Y:S02]  /*0970*/  SEL R5, R2, RZ, P3 ;  /* 0x000000ff02057207 */ /* 0x000fe40001800000 */
[----:B------:R-:W-:Y:S01]  /*0980*/  SEL R4, R3, RZ, P4 ;  /* 0x000000ff03047207 */ /* 0x000fe20002000000 */
[----:B0-----:R-:W-:Y:S06]  /*0990*/  @P0 EXIT ;  /* 0x000000000000094d */ /* 0x001fec0003800000 */
[----:B------:R-:W-:Y:S01]  /*09a0*/  STG.E.128 desc[UR4][R26.64], R4 ;  /* 0x000000041a007986 */ /* 0x000fe2000c101d04 */
[----:B------:R-:W-:Y:S05]  /*09b0*/  EXIT ;  /* 0x000000000000794d */ /* 0x000fea0003800000 */
.L_x_0:
[----:B------:R-:W-:-:S00]  /*09c0*/  BRA `(.L_x_0) ;  /* 0xfffffffc00fc7947 */ /* 0x000fc0000383ffff */
[----:B------:R-:W-:-:S00]  /*09d0*/  NOP ;  /* 0x0000000000007918 */ /* 0x000fc00000000000 */
        /* <DEDUP_REMOVED lines=10> */
.L_x_1:


//--------------------- .nv.global.init           --------------------------
	.section	.nv.global.init,"aw",@progbits
.nv.global.init:
	.type		_$_str,@object
	.size		_$_str,(_$_str_$_2 - _$_str)
_$_str:
        /*0000*/ 	.byte	0x5f, 0x5f, 0x43, 0x55, 0x44, 0x41, 0x5f, 0x46, 0x54, 0x5a, 0x00
	.type		_$_str_$_2,@object
	.size		_$_str_$_2,(.L_1 - _$_str_$_2)
_$_str_$_2:
        /*000b*/ 	.byte	0x5f, 0x5f, 0x43, 0x55, 0x44, 0x41, 0x5f, 0x50, 0x52, 0x45, 0x43, 0x5f, 0x53, 0x51, 0x52, 0x54
        /*001b*/ 	.byte	0x00
.L_1:


//--------------------- .nv.constant0.triton_poi_fused__native_batch_norm_legit_no_training_cat_relu_18 --------------------------
	.section	.nv.constant0.triton_poi_fused__native_batch_norm_legit_no_training_cat_relu_18,"a",@progbits
	.sectionflags	@""
	.align	4
.nv.constant0.triton_poi_fused__native_batch_norm_legit_no_training_cat_relu_18:
	.zero		596
